//
// Generated by NVIDIA NVVM Compiler
//
// Compiler Build ID: CL-36424714
// Cuda compilation tools, release 13.0, V13.0.88
// Based on NVVM 20.0.0
//

.version 9.0
.target sm_100
.address_size 64

	// .globl	_Z22graded_dropout_fwd_bwdPfiiiiii

.visible .entry _Z22graded_dropout_fwd_bwdPfiiiiii(
	.param .u64 .ptr .align 1 _Z22graded_dropout_fwd_bwdPfiiiiii_param_0,
	.param .u32 _Z22graded_dropout_fwd_bwdPfiiiiii_param_1,
	.param .u32 _Z22graded_dropout_fwd_bwdPfiiiiii_param_2,
	.param .u32 _Z22graded_dropout_fwd_bwdPfiiiiii_param_3,
	.param .u32 _Z22graded_dropout_fwd_bwdPfiiiiii_param_4,
	.param .u32 _Z22graded_dropout_fwd_bwdPfiiiiii_param_5,
	.param .u32 _Z22graded_dropout_fwd_bwdPfiiiiii_param_6
)
{
	.reg .pred 	%p<28>;
	.reg .b32 	%r<52>;
	.reg .b32 	%f<108>;
	.reg .b64 	%rd<25>;
	.reg .b64 	%fd<3>;

	ld.param.u64 	%rd2, [_Z22graded_dropout_fwd_bwdPfiiiiii_param_0];
	ld.param.u32 	%r21, [_Z22graded_dropout_fwd_bwdPfiiiiii_param_1];
	ld.param.u32 	%r22, [_Z22graded_dropout_fwd_bwdPfiiiiii_param_2];
	ld.param.u32 	%r49, [_Z22graded_dropout_fwd_bwdPfiiiiii_param_3];
	ld.param.u32 	%r26, [_Z22graded_dropout_fwd_bwdPfiiiiii_param_4];
	ld.param.u32 	%r24, [_Z22graded_dropout_fwd_bwdPfiiiiii_param_5];
	ld.param.u32 	%r27, [_Z22graded_dropout_fwd_bwdPfiiiiii_param_6];
	cvta.to.global.u64 	%rd1, %rd2;
	mov.u32 	%r28, %ctaid.x;
	mov.u32 	%r29, %ntid.x;
	mov.u32 	%r30, %tid.x;
	mad.lo.s32 	%r1, %r28, %r29, %r30;
	mov.u32 	%r31, %ctaid.y;
	mov.u32 	%r32, %ntid.y;
	mov.u32 	%r33, %tid.y;
	mad.lo.s32 	%r34, %r31, %r32, %r33;
	setp.ge.s32 	%p1, %r1, %r26;
	setp.ge.s32 	%p2, %r34, %r27;
	or.pred  	%p3, %p1, %p2;
	@%p3 bra 	$L__BB0_13;
	sub.s32 	%r35, %r22, %r21;
	cvt.rn.f64.s32 	%fd1, %r35;
	rcp.rn.f64 	%fd2, %fd1;
	cvt.rn.f32.f64 	%f1, %fd2;
	setp.ge.s32 	%p4, %r49, %r24;
	@%p4 bra 	$L__BB0_13;
	mul.lo.s32 	%r3, %r24, %r1;
	mov.f32 	%f11, 0f3F800000;
	sub.f32 	%f2, %f11, %f1;
	sub.s32 	%r4, %r24, %r49;
	and.b32  	%r5, %r4, 7;
	sub.s32 	%r36, %r49, %r24;
	setp.gt.u32 	%p5, %r36, -8;
	mov.f32 	%f105, 0f00000000;
	@%p5 bra 	$L__BB0_5;
	add.s32 	%r37, %r49, %r3;
	mad.lo.s32 	%r47, %r27, %r37, %r34;
	shl.b32 	%r7, %r27, 3;
	and.b32  	%r38, %r4, -8;
	neg.s32 	%r46, %r38;
	mov.f32 	%f105, 0f00000000;
	mul.wide.s32 	%rd5, %r27, 4;
$L__BB0_4:
	.pragma "nounroll";
	setp.lt.f32 	%p6, %f105, %f2;
	add.f32 	%f13, %f105, %f1;
	selp.f32 	%f14, %f13, %f105, %p6;
	mov.f32 	%f15, 0f3F800000;
	sub.f32 	%f16, %f15, %f14;
	rcp.rn.f32 	%f17, %f16;
	mul.wide.s32 	%rd3, %r47, 4;
	add.s64 	%rd4, %rd1, %rd3;
	ld.global.f32 	%f18, [%rd4];
	mul.f32 	%f19, %f17, %f18;
	st.global.f32 	[%rd4], %f19;
	setp.lt.f32 	%p7, %f14, %f2;
	add.f32 	%f20, %f14, %f1;
	selp.f32 	%f21, %f20, %f14, %p7;
	sub.f32 	%f22, %f15, %f21;
	rcp.rn.f32 	%f23, %f22;
	add.s64 	%rd6, %rd4, %rd5;
	ld.global.f32 	%f24, [%rd6];
	mul.f32 	%f25, %f23, %f24;
	st.global.f32 	[%rd6], %f25;
	setp.lt.f32 	%p8, %f21, %f2;
	add.f32 	%f26, %f21, %f1;
	selp.f32 	%f27, %f26, %f21, %p8;
	sub.f32 	%f28, %f15, %f27;
	rcp.rn.f32 	%f29, %f28;
	add.s64 	%rd7, %rd6, %rd5;
	ld.global.f32 	%f30, [%rd7];
	mul.f32 	%f31, %f29, %f30;
	st.global.f32 	[%rd7], %f31;
	setp.lt.f32 	%p9, %f27, %f2;
	add.f32 	%f32, %f27, %f1;
	selp.f32 	%f33, %f32, %f27, %p9;
	sub.f32 	%f34, %f15, %f33;
	rcp.rn.f32 	%f35, %f34;
	add.s64 	%rd8, %rd7, %rd5;
	ld.global.f32 	%f36, [%rd8];
	mul.f32 	%f37, %f35, %f36;
	st.global.f32 	[%rd8], %f37;
	setp.lt.f32 	%p10, %f33, %f2;
	add.f32 	%f38, %f33, %f1;
	selp.f32 	%f39, %f38, %f33, %p10;
	sub.f32 	%f40, %f15, %f39;
	rcp.rn.f32 	%f41, %f40;
	add.s64 	%rd9, %rd8, %rd5;
	ld.global.f32 	%f42, [%rd9];
	mul.f32 	%f43, %f41, %f42;
	st.global.f32 	[%rd9], %f43;
	setp.lt.f32 	%p11, %f39, %f2;
	add.f32 	%f44, %f39, %f1;
	selp.f32 	%f45, %f44, %f39, %p11;
	sub.f32 	%f46, %f15, %f45;
	rcp.rn.f32 	%f47, %f46;
	add.s64 	%rd10, %rd9, %rd5;
	ld.global.f32 	%f48, [%rd10];
	mul.f32 	%f49, %f47, %f48;
	st.global.f32 	[%rd10], %f49;
	setp.lt.f32 	%p12, %f45, %f2;
	add.f32 	%f50, %f45, %f1;
	selp.f32 	%f51, %f50, %f45, %p12;
	sub.f32 	%f52, %f15, %f51;
	rcp.rn.f32 	%f53, %f52;
	add.s64 	%rd11, %rd10, %rd5;
	ld.global.f32 	%f54, [%rd11];
	mul.f32 	%f55, %f53, %f54;
	st.global.f32 	[%rd11], %f55;
	setp.lt.f32 	%p13, %f51, %f2;
	add.f32 	%f56, %f51, %f1;
	selp.f32 	%f105, %f56, %f51, %p13;
	sub.f32 	%f57, %f15, %f105;
	rcp.rn.f32 	%f58, %f57;
	add.s64 	%rd12, %rd11, %rd5;
	ld.global.f32 	%f59, [%rd12];
	mul.f32 	%f60, %f58, %f59;
	st.global.f32 	[%rd12], %f60;
	add.s32 	%r49, %r49, 8;
	add.s32 	%r47, %r47, %r7;
	add.s32 	%r46, %r46, 8;
	setp.ne.s32 	%p14, %r46, 0;
	@%p14 bra 	$L__BB0_4;
$L__BB0_5:
	setp.eq.s32 	%p15, %r5, 0;
	@%p15 bra 	$L__BB0_13;
	and.b32  	%r16, %r4, 3;
	setp.lt.u32 	%p16, %r5, 4;
	@%p16 bra 	$L__BB0_8;
	add.s32 	%r39, %r49, %r3;
	mad.lo.s32 	%r40, %r39, %r27, %r34;
	setp.lt.f32 	%p17, %f105, %f2;
	add.f32 	%f61, %f105, %f1;
	selp.f32 	%f62, %f61, %f105, %p17;
	mov.f32 	%f63, 0f3F800000;
	sub.f32 	%f64, %f63, %f62;
	rcp.rn.f32 	%f65, %f64;
	mul.wide.s32 	%rd13, %r40, 4;
	add.s64 	%rd14, %rd1, %rd13;
	ld.global.f32 	%f66, [%rd14];
	mul.f32 	%f67, %f65, %f66;
	st.global.f32 	[%rd14], %f67;
	setp.lt.f32 	%p18, %f62, %f2;
	add.f32 	%f68, %f62, %f1;
	selp.f32 	%f69, %f68, %f62, %p18;
	sub.f32 	%f70, %f63, %f69;
	rcp.rn.f32 	%f71, %f70;
	mul.wide.s32 	%rd15, %r27, 4;
	add.s64 	%rd16, %rd14, %rd15;
	ld.global.f32 	%f72, [%rd16];
	mul.f32 	%f73, %f71, %f72;
	st.global.f32 	[%rd16], %f73;
	setp.lt.f32 	%p19, %f69, %f2;
	add.f32 	%f74, %f69, %f1;
	selp.f32 	%f75, %f74, %f69, %p19;
	sub.f32 	%f76, %f63, %f75;
	rcp.rn.f32 	%f77, %f76;
	add.s64 	%rd17, %rd16, %rd15;
	ld.global.f32 	%f78, [%rd17];
	mul.f32 	%f79, %f77, %f78;
	st.global.f32 	[%rd17], %f79;
	setp.lt.f32 	%p20, %f75, %f2;
	add.f32 	%f80, %f75, %f1;
	selp.f32 	%f105, %f80, %f75, %p20;
	sub.f32 	%f81, %f63, %f105;
	rcp.rn.f32 	%f82, %f81;
	add.s64 	%rd18, %rd17, %rd15;
	ld.global.f32 	%f83, [%rd18];
	mul.f32 	%f84, %f82, %f83;
	st.global.f32 	[%rd18], %f84;
	add.s32 	%r49, %r49, 4;
$L__BB0_8:
	setp.eq.s32 	%p21, %r16, 0;
	@%p21 bra 	$L__BB0_13;
	setp.eq.s32 	%p22, %r16, 1;
	@%p22 bra 	$L__BB0_11;
	add.s32 	%r41, %r49, %r3;
	mad.lo.s32 	%r42, %r41, %r27, %r34;
	setp.lt.f32 	%p23, %f105, %f2;
	add.f32 	%f85, %f105, %f1;
	selp.f32 	%f86, %f85, %f105, %p23;
	mov.f32 	%f87, 0f3F800000;
	sub.f32 	%f88, %f87, %f86;
	rcp.rn.f32 	%f89, %f88;
	mul.wide.s32 	%rd19, %r42, 4;
	add.s64 	%rd20, %rd1, %rd19;
	ld.global.f32 	%f90, [%rd20];
	mul.f32 	%f91, %f89, %f90;
	st.global.f32 	[%rd20], %f91;
	setp.lt.f32 	%p24, %f86, %f2;
	add.f32 	%f92, %f86, %f1;
	selp.f32 	%f105, %f92, %f86, %p24;
	sub.f32 	%f93, %f87, %f105;
	rcp.rn.f32 	%f94, %f93;
	mul.wide.s32 	%rd21, %r27, 4;
	add.s64 	%rd22, %rd20, %rd21;
	ld.global.f32 	%f95, [%rd22];
	mul.f32 	%f96, %f94, %f95;
	st.global.f32 	[%rd22], %f96;
	add.s32 	%r49, %r49, 2;
$L__BB0_11:
	and.b32  	%r43, %r4, 1;
	setp.eq.b32 	%p25, %r43, 1;
	not.pred 	%p26, %p25;
	@%p26 bra 	$L__BB0_13;
	add.s32 	%r44, %r49, %r3;
	mad.lo.s32 	%r45, %r44, %r27, %r34;
	setp.lt.f32 	%p27, %f105, %f2;
	add.f32 	%f97, %f105, %f1;
	selp.f32 	%f98, %f97, %f105, %p27;
	mov.f32 	%f99, 0f3F800000;
	sub.f32 	%f100, %f99, %f98;
	rcp.rn.f32 	%f101, %f100;
	mul.wide.s32 	%rd23, %r45, 4;
	add.s64 	%rd24, %rd1, %rd23;
	ld.global.f32 	%f102, [%rd24];
	mul.f32 	%f103, %f101, %f102;
	st.global.f32 	[%rd24], %f103;
$L__BB0_13:
	ret;

}


// ===== COMPILED SASS (sm_100) =====

	.target	sm_100

	.elftype	@"ET_EXEC"


//--------------------- .note.nv.tkinfo           --------------------------
	.section	.note.nv.tkinfo,"",@"SHT_NOTE"
	.sectionflags	@"SHF_NOTE_NV_TKINFO"
	.tkinfo
        /*0018*/ 	.word	0x00000002
        /*0030*/ 	.string	""
        /*0030*/ 	.string	"ptxas"
        /*0030*/ 	.string	"Cuda compilation tools, release 13.0, V13.0.88"
        /*0030*/ 	.string	"Build cuda_13.0.r13.0/compiler.36424714_0"
        /*0030*/ 	.string	"-arch sm_100 -m 64 "



//--------------------- .note.nv.cuinfo           --------------------------
	.section	.note.nv.cuinfo,"",@"SHT_NOTE"
	.sectionflags	@"SHF_NOTE_NV_CUINFO"
        /*0018*/ 	.short	0x0002
        /*001a*/ 	.short	0x0064
        /*001c*/ 	.short	0x0082
	.zero		2


//--------------------- .nv.info                  --------------------------
	.section	.nv.info,"",@"SHT_CUDA_INFO"
	.align	4


	//----- nvinfo : EIATTR_REGCOUNT
	.align		4
        /*0000*/ 	.byte	0x04, 0x2f
        /*0002*/ 	.short	(.L_1 - .L_0)
	.align		4
.L_0:
        /*0004*/ 	.word	index@(_Z22graded_dropout_fwd_bwdPfiiiiii)
        /*0008*/ 	.word	0x0000001d


	//----- nvinfo : EIATTR_FRAME_SIZE
	.align		4
.L_1:
        /*000c*/ 	.byte	0x04, 0x11
        /*000e*/ 	.short	(.L_3 - .L_2)
	.align		4
.L_2:
        /*0010*/ 	.word	index@($__internal_1_$__cuda_sm20_rcp_rn_f32_slowpath)
        /*0014*/ 	.word	0x00000000


	//----- nvinfo : EIATTR_FRAME_SIZE
	.align		4
.L_3:
        /*0018*/ 	.byte	0x04, 0x11
        /*001a*/ 	.short	(.L_5 - .L_4)
	.align		4
.L_4:
        /*001c*/ 	.word	index@($__internal_0_$__cuda_sm20_dblrcp_rn_slowpath_v3)
        /*0020*/ 	.word	0x00000000


	//----- nvinfo : EIATTR_FRAME_SIZE
	.align		4
.L_5:
        /*0024*/ 	.byte	0x04, 0x11
        /*0026*/ 	.short	(.L_7 - .L_6)
	.align		4
.L_6:
        /*0028*/ 	.word	index@(_Z22graded_dropout_fwd_bwdPfiiiiii)
        /*002c*/ 	.word	0x00000000


	//----- nvinfo : EIATTR_MIN_STACK_SIZE
	.align		4
.L_7:
        /*0030*/ 	.byte	0x04, 0x12
        /*0032*/ 	.short	(.L_9 - .L_8)
	.align		4
.L_8:
        /*0034*/ 	.word	index@(_Z22graded_dropout_fwd_bwdPfiiiiii)
        /*0038*/ 	.word	0x00000000
.L_9:


//--------------------- .nv.compat                --------------------------
	.section	.nv.compat,"",@"SHT_CUDA_COMPAT_INFO"
	.align	4
        /*0000*/ 	.byte	0x02, 0x09, 0x00, 0x00, 0x02, 0x02, 0x01, 0x00, 0x02, 0x05, 0x05, 0x00, 0x03, 0x07, 0x01, 0x01
        /*0010*/ 	.byte	0x02, 0x03, 0x00, 0x00, 0x02, 0x06, 0x01, 0x00, 0x04, 0x0b, 0x08, 0x00, 0x01, 0x00, 0x00, 0x00
        /*0020*/ 	.byte	0x00, 0x00, 0x00, 0x00


//--------------------- .nv.info._Z22graded_dropout_fwd_bwdPfiiiiii --------------------------
	.section	.nv.info._Z22graded_dropout_fwd_bwdPfiiiiii,"",@"SHT_CUDA_INFO"
	.sectionflags	@""
	.align	4


	//----- nvinfo : EIATTR_CUDA_API_VERSION
	.align		4
        /*0000*/ 	.byte	0x04, 0x37
        /*0002*/ 	.short	(.L_11 - .L_10)
.L_10:
        /*0004*/ 	.word	0x00000082


	//----- nvinfo : EIATTR_KPARAM_INFO
	.align		4
.L_11:
        /*0008*/ 	.byte	0x04, 0x17
        /*000a*/ 	.short	(.L_13 - .L_12)
.L_12:
        /*000c*/ 	.word	0x00000000
        /*0010*/ 	.short	0x0006
        /*0012*/ 	.short	0x001c
        /*0014*/ 	.byte	0x00, 0xf0, 0x11, 0x00


	//----- nvinfo : EIATTR_KPARAM_INFO
	.align		4
.L_13:
        /*0018*/ 	.byte	0x04, 0x17
        /*001a*/ 	.short	(.L_15 - .L_14)
.L_14:
        /*001c*/ 	.word	0x00000000
        /*0020*/ 	.short	0x0005
        /*0022*/ 	.short	0x0018
        /*0024*/ 	.byte	0x00, 0xf0, 0x11, 0x00


	//----- nvinfo : EIATTR_KPARAM_INFO
	.align		4
.L_15:
        /*0028*/ 	.byte	0x04, 0x17
        /*002a*/ 	.short	(.L_17 - .L_16)
.L_16:
        /*002c*/ 	.word	0x00000000
        /*0030*/ 	.short	0x0004
        /*0032*/ 	.short	0x0014
        /*0034*/ 	.byte	0x00, 0xf0, 0x11, 0x00


	//----- nvinfo : EIATTR_KPARAM_INFO
	.align		4
.L_17:
        /*0038*/ 	.byte	0x04, 0x17
        /*003a*/ 	.short	(.L_19 - .L_18)
.L_18:
        /*003c*/ 	.word	0x00000000
        /*0040*/ 	.short	0x0003
        /*0042*/ 	.short	0x0010
        /*0044*/ 	.byte	0x00, 0xf0, 0x11, 0x00


	//----- nvinfo : EIATTR_KPARAM_INFO
	.align		4
.L_19:
        /*0048*/ 	.byte	0x04, 0x17
        /*004a*/ 	.short	(.L_21 - .L_20)
.L_20:
        /*004c*/ 	.word	0x00000000
        /*0050*/ 	.short	0x0002
        /*0052*/ 	.short	0x000c
        /*0054*/ 	.byte	0x00, 0xf0, 0x11, 0x00


	//----- nvinfo : EIATTR_KPARAM_INFO
	.align		4
.L_21:
        /*0058*/ 	.byte	0x04, 0x17
        /*005a*/ 	.short	(.L_23 - .L_22)
.L_22:
        /*005c*/ 	.word	0x00000000
        /*0060*/ 	.short	0x0001
        /*0062*/ 	.short	0x0008
        /*0064*/ 	.byte	0x00, 0xf0, 0x11, 0x00


	//----- nvinfo : EIATTR_KPARAM_INFO
	.align		4
.L_23:
        /*0068*/ 	.byte	0x04, 0x17
        /*006a*/ 	.short	(.L_25 - .L_24)
.L_24:
        /*006c*/ 	.word	0x00000000
        /*0070*/ 	.short	0x0000
        /*0072*/ 	.short	0x0000
        /*0074*/ 	.byte	0x00, 0xf5, 0x21, 0x00


	//----- nvinfo : EIATTR_SPARSE_MMA_MASK
	.align		4
.L_25:
        /*0078*/ 	.byte	0x03, 0x50
        /*007a*/ 	.short	0x0000


	//----- nvinfo : EIATTR_MAXREG_COUNT
	.align		4
        /*007c*/ 	.byte	0x03, 0x1b
        /*007e*/ 	.short	0x00ff


	//----- nvinfo : EIATTR_MERCURY_ISA_VERSION
	.align		4
        /*0080*/ 	.byte	0x03, 0x5f
        /*0082*/ 	.short	0x0101


	//----- nvinfo : EIATTR_VRC_CTA_INIT_COUNT
	.align		4
        /*0084*/ 	.byte	0x02, 0x4a
	.zero		1
	.zero		1


	//----- nvinfo : EIATTR_EXIT_INSTR_OFFSETS
	.align		4
        /*0088*/ 	.byte	0x04, 0x1c
        /*008a*/ 	.short	(.L_27 - .L_26)


	//   ....[0]....
.L_26:
        /*008c*/ 	.word	0x000000e0


	//   ....[1]....
        /*0090*/ 	.word	0x00000220


	//   ....[2]....
        /*0094*/ 	.word	0x00000d20


	//   ....[3]....
        /*0098*/ 	.word	0x000012c0


	//   ....[4]....
        /*009c*/ 	.word	0x000015e0


	//   ....[5]....
        /*00a0*/ 	.word	0x00001760


	//----- nvinfo : EIATTR_CRS_STACK_SIZE
	.align		4
.L_27:
        /*00a4*/ 	.byte	0x04, 0x1e
        /*00a6*/ 	.short	(.L_29 - .L_28)
.L_28:
        /*00a8*/ 	.word	0x00000000


	//----- nvinfo : EIATTR_CBANK_PARAM_SIZE
	.align		4
.L_29:
        /*00ac*/ 	.byte	0x03, 0x19
        /*00ae*/ 	.short	0x0020


	//----- nvinfo : EIATTR_PARAM_CBANK
	.align		4
        /*00b0*/ 	.byte	0x04, 0x0a
        /*00b2*/ 	.short	(.L_31 - .L_30)
	.align		4
.L_30:
        /*00b4*/ 	.word	index@(.nv.constant0._Z22graded_dropout_fwd_bwdPfiiiiii)
        /*00b8*/ 	.short	0x0380
        /*00ba*/ 	.short	0x0020


	//----- nvinfo : EIATTR_SW_WAR
	.align		4
.L_31:
        /*00bc*/ 	.byte	0x04, 0x36
        /*00be*/ 	.short	(.L_33 - .L_32)
.L_32:
        /*00c0*/ 	.word	0x00000008
.L_33:


//--------------------- .nv.callgraph             --------------------------
	.section	.nv.callgraph,"",@"SHT_CUDA_CALLGRAPH"
	.align	4
	.sectionentsize	8
	.align		4
        /*0000*/ 	.word	0x00000000
	.align		4
        /*0004*/ 	.word	0xffffffff
	.align		4
        /*0008*/ 	.word	0x00000000
	.align		4
        /*000c*/ 	.word	0xfffffffe
	.align		4
        /*0010*/ 	.word	0x00000000
	.align		4
        /*0014*/ 	.word	0xfffffffd
	.align		4
        /*0018*/ 	.word	0x00000000
	.align		4
        /*001c*/ 	.word	0xfffffffc


//--------------------- .text._Z22graded_dropout_fwd_bwdPfiiiiii --------------------------
	.section	.text._Z22graded_dropout_fwd_bwdPfiiiiii,"ax",@progbits
	.align	128
        .global         _Z22graded_dropout_fwd_bwdPfiiiiii
        .type           _Z22graded_dropout_fwd_bwdPfiiiiii,@function
        .size           _Z22graded_dropout_fwd_bwdPfiiiiii,(.L_x_43 - _Z22graded_dropout_fwd_bwdPfiiiiii)
        .other          _Z22graded_dropout_fwd_bwdPfiiiiii,@"STO_CUDA_ENTRY STV_DEFAULT"
_Z22graded_dropout_fwd_bwdPfiiiiii:
.text._Z22graded_dropout_fwd_bwdPfiiiiii:
[----:B------:R-:W-:Y:S01]  /*0000*/  LDC R1, c[0x0][0x37c] ;  /* 0x0000df00ff017b82 */ /* 0x000fe20000000800 */
[----:B------:R-:W0:Y:S07]  /*0010*/  S2R R5, SR_TID.Y ;  /* 0x0000000000057919 */ /* 0x000e2e0000002200 */
[----:B------:R-:W1:Y:S01]  /*0020*/  LDC R3, c[0x0][0x360] ;  /* 0x0000d800ff037b82 */ /* 0x000e620000000800 */
[----:B------:R-:W2:Y:S01]  /*0030*/  LDCU UR6, c[0x0][0x39c] ;  /* 0x00007380ff0677ac */ /* 0x000ea20008000800 */
[----:B------:R-:W1:Y:S01]  /*0040*/  S2R R0, SR_TID.X ;  /* 0x0000000000007919 */ /* 0x000e620000002100 */
[----:B------:R-:W3:Y:S05]  /*0050*/  LDCU UR7, c[0x0][0x394] ;  /* 0x00007280ff0777ac */ /* 0x000eea0008000800 */
[----:B------:R-:W0:Y:S08]  /*0060*/  S2UR UR5, SR_CTAID.Y ;  /* 0x00000000000579c3 */ /* 0x000e300000002600 */
[----:B------:R-:W0:Y:S08]  /*0070*/  LDC R4, c[0x0][0x364] ;  /* 0x0000d900ff047b82 */ /* 0x000e300000000800 */
[----:B------:R-:W1:Y:S01]  /*0080*/  S2UR UR4, SR_CTAID.X ;  /* 0x00000000000479c3 */ /* 0x000e620000002500 */
[----:B0-----:R-:W-:-:S05]  /*0090*/  IMAD R4, R4, UR5, R5 ;  /* 0x0000000504047c24 */ /* 0x001fca000f8e0205 */
[----:B--2---:R-:W-:Y:S01]  /*00a0*/  ISETP.GE.AND P0, PT, R4, UR6, PT ;  /* 0x0000000604007c0c */ /* 0x004fe2000bf06270 */
[----:B------:R-:W0:Y:S01]  /*00b0*/  LDCU UR6, c[0x0][0x390] ;  /* 0x00007200ff0677ac */ /* 0x000e220008000800 */
[----:B-1----:R-:W-:-:S05]  /*00c0*/  IMAD R3, R3, UR4, R0 ;  /* 0x0000000403037c24 */ /* 0x002fca000f8e0200 */
[----:B---3--:R-:W-:-:S13]  /*00d0*/  ISETP.GE.OR P0, PT, R3, UR7, P0 ;  /* 0x0000000703007c0c */ /* 0x008fda0008706670 */
[----:B0-----:R-:W-:Y:S05]  /*00e0*/  @P0 EXIT ;  /* 0x000000000000094d */ /* 0x001fea0003800000 */
[----:B------:R-:W0:Y:S02]  /*00f0*/  LDCU.64 UR4, c[0x0][0x388] ;  /* 0x00007100ff0477ac */ /* 0x000e240008000a00 */
[----:B0-----:R-:W-:-:S09]  /*0100*/  UIADD3 UR4, UPT, UPT, UR5, -UR4, URZ ;  /* 0x8000000405047290 */ /* 0x001fd2000fffe0ff */
[----:B------:R-:W0:Y:S08]  /*0110*/  I2F.F64 R6, UR4 ;  /* 0x0000000400067d12 */ /* 0x000e300008201c00 */
[----:B0-----:R-:W0:Y:S01]  /*0120*/  MUFU.RCP64H R9, R7 ;  /* 0x0000000700097308 */ /* 0x001e220000001800 */
[----:B------:R-:W-:-:S04]  /*0130*/  IADD3 R8, PT, PT, R7, 0x300402, RZ ;  /* 0x0030040207087810 */ /* 0x000fc80007ffe0ff */
[----:B------:R-:W-:Y:S02]  /*0140*/  FSETP.GEU.AND P0, PT, |R8|, 5.8789094863358348022e-39, PT ;  /* 0x004004020800780b */ /* 0x000fe40003f0e200 */
[----:B0-----:R-:W-:-:S08]  /*0150*/  DFMA R10, -R6, R8, 1 ;  /* 0x3ff00000060a742b */ /* 0x001fd00000000108 */
[----:B------:R-:W-:-:S08]  /*0160*/  DFMA R10, R10, R10, R10 ;  /* 0x0000000a0a0a722b */ /* 0x000fd0000000000a */
[----:B------:R-:W-:-:S08]  /*0170*/  DFMA R10, R8, R10, R8 ;  /* 0x0000000a080a722b */ /* 0x000fd00000000008 */
[----:B------:R-:W-:-:S08]  /*0180*/  DFMA R12, -R6, R10, 1 ;  /* 0x3ff00000060c742b */ /* 0x000fd0000000010a */
[----:B------:R-:W-:Y:S01]  /*0190*/  DFMA R10, R10, R12, R10 ;  /* 0x0000000c0a0a722b */ /* 0x000fe2000000000a */
[----:B------:R-:W-:Y:S10]  /*01a0*/  @P0 BRA `(.L_x_0) ;  /* 0x0000000000100947 */ /* 0x000ff40003800000 */
[----:B------:R-:W-:-:S05]  /*01b0*/  LOP3.LUT R0, R7, 0x7fffffff, RZ, 0xc0, !PT ;  /* 0x7fffffff07007812 */ /* 0x000fca00078ec0ff */
[----:B------:R-:W-:Y:S01]  /*01c0*/  VIADD R10, R0, 0xfff00000 ;  /* 0xfff00000000a7836 */ /* 0x000fe20000000000 */
[----:B------:R-:W-:-:S07]  /*01d0*/  MOV R0, 0x1f0 ;  /* 0x000001f000007802 */ /* 0x000fce0000000f00 */
[----:B------:R-:W-:Y:S05]  /*01e0*/  CALL.REL.NOINC `($__internal_0_$__cuda_sm20_dblrcp_rn_slowpath_v3) ;  /* 0x0000001400607944 */ /* 0x000fea0003c00000 */
.L_x_0:
[----:B------:R-:W0:Y:S01]  /*01f0*/  LDC R2, c[0x0][0x398] ;  /* 0x0000e600ff027b82 */ /* 0x000e220000000800 */
[----:B------:R-:W0:Y:S02]  /*0200*/  LDCU UR7, c[0x0][0x390] ;  /* 0x00007200ff0777ac */ /* 0x000e240008000800 */
[----:B0-----:R-:W-:-:S13]  /*0210*/  ISETP.LE.AND P0, PT, R2, UR7, PT ;  /* 0x0000000702007c0c */ /* 0x001fda000bf03270 */
[----:B------:R-:W-:Y:S05]  /*0220*/  @P0 EXIT ;  /* 0x000000000000094d */ /* 0x000fea0003800000 */
[C---:B------:R-:W-:Y:S01]  /*0230*/  IADD3 R0, PT, PT, -R2.reuse, UR7, RZ ;  /* 0x0000000702007c10 */ /* 0x040fe2000fffe1ff */
[----:B------:R-:W0:Y:S01]  /*0240*/  F2F.F32.F64 R5, R10 ;  /* 0x0000000a00057310 */ /* 0x000e220000301000 */
[----:B------:R-:W-:Y:S01]  /*0250*/  IADD3 R6, PT, PT, R2, -UR7, RZ ;  /* 0x8000000702067c10 */ /* 0x000fe2000fffe0ff */
[----:B------:R-:W1:Y:S01]  /*0260*/  LDCU.64 UR4, c[0x0][0x358] ;  /* 0x00006b00ff0477ac */ /* 0x000e620008000a00 */
[----:B------:R-:W-:Y:S01]  /*0270*/  ISETP.GT.U32.AND P0, PT, R0, -0x8, PT ;  /* 0xfffffff80000780c */ /* 0x000fe20003f04070 */
[----:B------:R-:W-:Y:S01]  /*0280*/  IMAD.MOV.U32 R22, RZ, RZ, RZ ;  /* 0x000000ffff167224 */ /* 0x000fe200078e00ff */
[----:B------:R-:W-:Y:S01]  /*0290*/  LOP3.LUT R8, R6, 0x7, RZ, 0xc0, !PT ;  /* 0x0000000706087812 */ /* 0x000fe200078ec0ff */
[----:B0-----:R-:W-:-:S10]  /*02a0*/  FADD R7, -R5, 1 ;  /* 0x3f80000005077421 */ /* 0x001fd40000000100 */
[----:B------:R-:W-:Y:S05]  /*02b0*/  @P0 BRA `(.L_x_1) ;  /* 0x0000000800940947 */ /* 0x000fea0003800000 */
[----:B------:R-:W0:Y:S01]  /*02c0*/  LDC R9, c[0x0][0x39c] ;  /* 0x0000e700ff097b82 */ /* 0x000e220000000800 */
[----:B------:R-:W2:Y:S01]  /*02d0*/  LDCU UR8, c[0x0][0x39c] ;  /* 0x00007380ff0877ac */ /* 0x000ea20008000800 */
[----:B------:R-:W-:Y:S01]  /*02e0*/  IMAD R11, R3, R2, UR7 ;  /* 0x00000007030b7e24 */ /* 0x000fe2000f8e0202 */
[----:B------:R-:W-:Y:S02]  /*02f0*/  LOP3.LUT R0, R6, 0xfffffff8, RZ, 0xc0, !PT ;  /* 0xfffffff806007812 */ /* 0x000fe400078ec0ff */
[----:B------:R-:W-:-:S03]  /*0300*/  MOV R22, RZ ;  /* 0x000000ff00167202 */ /* 0x000fc60000000f00 */
[----:B------:R-:W3:Y:S01]  /*0310*/  LDC.64 R14, c[0x0][0x380] ;  /* 0x0000e000ff0e7b82 */ /* 0x000ee20000000a00 */
[----:B--2---:R-:W-:Y:S02]  /*0320*/  IMAD R10, R11, UR8, R4 ;  /* 0x000000080b0a7c24 */ /* 0x004fe4000f8e0204 */
[----:B------:R-:W-:-:S07]  /*0330*/  IMAD.MOV R11, RZ, RZ, -R0 ;  /* 0x000000ffff0b7224 */ /* 0x000fce00078e0a00 */
.L_x_18:
[----:B------:R-:W-:-:S13]  /*0340*/  FSETP.GEU.AND P0, PT, R22, R7, PT ;  /* 0x000000071600720b */ /* 0x000fda0003f0e000 */
[----:B------:R-:W-:-:S04]  /*0350*/  @!P0 FADD R22, R5, R22 ;  /* 0x0000001605168221 */ /* 0x000fc80000000000 */
[----:B------:R-:W-:-:S05]  /*0360*/  FADD R2, -R22, 1 ;  /* 0x3f80000016027421 */ /* 0x000fca0000000100 */
[----:B------:R-:W-:-:S04]  /*0370*/  IADD3 R0, PT, PT, R2, 0x1800000, RZ ;  /* 0x0180000002007810 */ /* 0x000fc80007ffe0ff */
[----:B------:R-:W-:-:S04]  /*0380*/  LOP3.LUT R0, R0, 0x7f800000, RZ, 0xc0, !PT ;  /* 0x7f80000000007812 */ /* 0x000fc800078ec0ff */
[----:B------:R-:W-:-:S13]  /*0390*/  ISETP.GT.U32.AND P0, PT, R0, 0x1ffffff, PT ;  /* 0x01ffffff0000780c */ /* 0x000fda0003f04070 */
[----:B--2---:R-:W-:Y:S05]  /*03a0*/  @P0 BRA `(.L_x_2) ;  /* 0x0000000000100947 */ /* 0x004fea0003800000 */
[----:B------:R-:W-:Y:S02]  /*03b0*/  MOV R0, R2 ;  /* 0x0000000200007202 */ /* 0x000fe40000000f00 */
[----:B------:R-:W-:-:S07]  /*03c0*/  MOV R2, 0x3e0 ;  /* 0x000003e000027802 */ /* 0x000fce0000000f00 */
[----:B01-3--:R-:W-:Y:S05]  /*03d0*/  CALL.REL.NOINC `($__internal_1_$__cuda_sm20_rcp_rn_f32_slowpath) ;  /* 0x0000001400847944 */ /* 0x00bfea0003c00000 */
[----:B------:R-:W-:Y:S05]  /*03e0*/  BRA `(.L_x_3) ;  /* 0x0000000000107947 */ /* 0x000fea0003800000 */
.L_x_2:
[----:B------:R-:W2:Y:S02]  /*03f0*/  MUFU.RCP R21, R2 ;  /* 0x0000000200157308 */ /* 0x000ea40000001000 */
[----:B--2---:R-:W-:-:S04]  /*0400*/  FFMA R0, R2, R21, -1 ;  /* 0xbf80000002007423 */ /* 0x004fc80000000015 */
[----:B------:R-:W-:-:S04]  /*0410*/  FADD.FTZ R0, -R0, -RZ ;  /* 0x800000ff00007221 */ /* 0x000fc80000010100 */
[----:B------:R-:W-:-:S07]  /*0420*/  FFMA R21, R21, R0, R21 ;  /* 0x0000000015157223 */ /* 0x000fce0000000015 */
.L_x_3:
[----:B---3--:R-:W-:-:S05]  /*0430*/  IMAD.WIDE R16, R10, 0x4, R14 ;  /* 0x000000040a107825 */ /* 0x008fca00078e020e */
[----:B-1----:R-:W2:Y:S01]  /*0440*/  LDG.E R0, desc[UR4][R16.64] ;  /* 0x0000000410007981 */ /* 0x002ea2000c1e1900 */
[----:B------:R-:W-:-:S13]  /*0450*/  FSETP.GEU.AND P0, PT, R22, R7, PT ;  /* 0x000000071600720b */ /* 0x000fda0003f0e000 */
[----:B------:R-:W-:-:S04]  /*0460*/  @!P0 FADD R22, R5, R22 ;  /* 0x0000001605168221 */ /* 0x000fc80000000000 */
[----:B------:R-:W-:Y:S01]  /*0470*/  FADD R2, -R22, 1 ;  /* 0x3f80000016027421 */ /* 0x000fe20000000100 */
[----:B--2---:R-:W-:-:S03]  /*0480*/  FMUL R21, R0, R21 ;  /* 0x0000001500157220 */ /* 0x004fc60000400000 */
[----:B------:R-:W-:Y:S02]  /*0490*/  VIADD R0, R2, 0x1800000 ;  /* 0x0180000002007836 */ /* 0x000fe40000000000 */
[----:B------:R1:W-:Y:S03]  /*04a0*/  STG.E desc[UR4][R16.64], R21 ;  /* 0x0000001510007986 */ /* 0x0003e6000c101904 */
[----:B------:R-:W-:-:S04]  /*04b0*/  LOP3.LUT R0, R0, 0x7f800000, RZ, 0xc0, !PT ;  /* 0x7f80000000007812 */ /* 0x000fc800078ec0ff */
[----:B------:R-:W-:-:S13]  /*04c0*/  ISETP.GT.U32.AND P0, PT, R0, 0x1ffffff, PT ;  /* 0x01ffffff0000780c */ /* 0x000fda0003f04070 */
[----:B-1----:R-:W-:Y:S05]  /*04d0*/  @P0 BRA `(.L_x_4) ;  /* 0x0000000000100947 */ /* 0x002fea0003800000 */
[----:B------:R-:W-:Y:S02]  /*04e0*/  MOV R0, R2 ;  /* 0x0000000200007202 */ /* 0x000fe40000000f00 */
[----:B------:R-:W-:-:S07]  /*04f0*/  MOV R2, 0x510 ;  /* 0x0000051000027802 */ /* 0x000fce0000000f00 */
[----:B0-----:R-:W-:Y:S05]  /*0500*/  CALL.REL.NOINC `($__internal_1_$__cuda_sm20_rcp_rn_f32_slowpath) ;  /* 0x0000001400387944 */ /* 0x001fea0003c00000 */
[----:B------:R-:W-:Y:S05]  /*0510*/  BRA `(.L_x_5) ;  /* 0x0000000000107947 */ /* 0x000fea0003800000 */
.L_x_4:
[----:B------:R-:W1:Y:S02]  /*0520*/  MUFU.RCP R21, R2 ;  /* 0x0000000200157308 */ /* 0x000e640000001000 */
[----:B-1----:R-:W-:-:S04]  /*0530*/  FFMA R0, R2, R21, -1 ;  /* 0xbf80000002007423 */ /* 0x002fc80000000015 */
[----:B------:R-:W-:-:S04]  /*0540*/  FADD.FTZ R0, -R0, -RZ ;  /* 0x800000ff00007221 */ /* 0x000fc80000010100 */
[----:B------:R-:W-:-:S07]  /*0550*/  FFMA R21, R21, R0, R21 ;  /* 0x0000000015157223 */ /* 0x000fce0000000015 */
.L_x_5:
[----:B0-----:R-:W-:-:S05]  /*0560*/  IMAD.WIDE R16, R9, 0x4, R16 ;  /* 0x0000000409107825 */ /* 0x001fca00078e0210 */
[----:B------:R-:W2:Y:S01]  /*0570*/  LDG.E R0, desc[UR4][R16.64] ;  /* 0x0000000410007981 */ /* 0x000ea2000c1e1900 */
[----:B------:R-:W-:-:S13]  /*0580*/  FSETP.GEU.AND P0, PT, R22, R7, PT ;  /* 0x000000071600720b */ /* 0x000fda0003f0e000 */
[----:B------:R-:W-:-:S04]  /*0590*/  @!P0 FADD R22, R5, R22 ;  /* 0x0000001605168221 */ /* 0x000fc80000000000 */
[----:B------:R-:W-:Y:S01]  /*05a0*/  FADD R2, -R22, 1 ;  /* 0x3f80000016027421 */ /* 0x000fe20000000100 */
[----:B--2---:R-:W-:-:S04]  /*05b0*/  FMUL R21, R0, R21 ;  /* 0x0000001500157220 */ /* 0x004fc80000400000 */
[----:B------:R-:W-:Y:S01]  /*05c0*/  IADD3 R0, PT, PT, R2, 0x1800000, RZ ;  /* 0x0180000002007810 */ /* 0x000fe20007ffe0ff */
[----:B------:R0:W-:Y:S03]  /*05d0*/  STG.E desc[UR4][R16.64], R21 ;  /* 0x0000001510007986 */ /* 0x0001e6000c101904 */
[----:B------:R-:W-:-:S04]  /*05e0*/  LOP3.LUT R0, R0, 0x7f800000, RZ, 0xc0, !PT ;  /* 0x7f80000000007812 */ /* 0x000fc800078ec0ff */
[----:B------:R-:W-:-:S13]  /*05f0*/  ISETP.GT.U32.AND P0, PT, R0, 0x1ffffff, PT ;  /* 0x01ffffff0000780c */ /* 0x000fda0003f04070 */
[----:B0-----:R-:W-:Y:S05]  /*0600*/  @P0 BRA `(.L_x_6) ;  /* 0x0000000000100947 */ /* 0x001fea0003800000 */
[----:B------:R-:W-:Y:S01]  /*0610*/  IMAD.MOV.U32 R0, RZ, RZ, R2 ;  /* 0x000000ffff007224 */ /* 0x000fe200078e0002 */
[----:B------:R-:W-:-:S07]  /*0620*/  MOV R2, 0x640 ;  /* 0x0000064000027802 */ /* 0x000fce0000000f00 */
[----:B------:R-:W-:Y:S05]  /*0630*/  CALL.REL.NOINC `($__internal_1_$__cuda_sm20_rcp_rn_f32_slowpath) ;  /* 0x0000001000ec7944 */ /* 0x000fea0003c00000 */
[----:B------:R-:W-:Y:S05]  /*0640*/  BRA `(.L_x_7) ;  /* 0x0000000000107947 */ /* 0x000fea0003800000 */
.L_x_6:
[----:B------:R-:W0:Y:S02]  /*0650*/  MUFU.RCP R21, R2 ;  /* 0x0000000200157308 */ /* 0x000e240000001000 */
[----:B0-----:R-:W-:-:S04]  /*0660*/  FFMA R0, R2, R21, -1 ;  /* 0xbf80000002007423 */ /* 0x001fc80000000015 */
[----:B------:R-:W-:-:S04]  /*0670*/  FADD.FTZ R0, -R0, -RZ ;  /* 0x800000ff00007221 */ /* 0x000fc80000010100 */
[----:B------:R-:W-:-:S07]  /*0680*/  FFMA R21, R21, R0, R21 ;  /* 0x0000000015157223 */ /* 0x000fce0000000015 */
.L_x_7:
[----:B------:R-:W-:-:S05]  /*0690*/  IMAD.WIDE R16, R9, 0x4, R16 ;  /* 0x0000000409107825 */ /* 0x000fca00078e0210 */
        /* <DEDUP_REMOVED lines=10> */
[----:B------:R-:W-:Y:S02]  /*0740*/  MOV R0, R2 ;  /* 0x0000000200007202 */ /* 0x000fe40000000f00 */
[----:B------:R-:W-:-:S07]  /*0750*/  MOV R2, 0x770 ;  /* 0x0000077000027802 */ /* 0x000fce0000000f00 */
[----:B------:R-:W-:Y:S05]  /*0760*/  CALL.REL.NOINC `($__internal_1_$__cuda_sm20_rcp_rn_f32_slowpath) ;  /* 0x0000001000a07944 */ /* 0x000fea0003c00000 */
[----:B------:R-:W-:Y:S05]  /*0770*/  BRA `(.L_x_9) ;  /* 0x0000000000107947 */ /* 0x000fea0003800000 */
.L_x_8:
[----:B------:R-:W0:Y:S02]  /*0780*/  MUFU.RCP R21, R2 ;  /* 0x0000000200157308 */ /* 0x000e240000001000 */
[----:B0-----:R-:W-:-:S04]  /*0790*/  FFMA R0, R2, R21, -1 ;  /* 0xbf80000002007423 */ /* 0x001fc80000000015 */
[----:B------:R-:W-:-:S04]  /*07a0*/  FADD.FTZ R0, -R0, -RZ ;  /* 0x800000ff00007221 */ /* 0x000fc80000010100 */
[----:B------:R-:W-:-:S07]  /*07b0*/  FFMA R21, R21, R0, R21 ;  /* 0x0000000015157223 */ /* 0x000fce0000000015 */
.L_x_9:
[----:B------:R-:W-:-:S05]  /*07c0*/  IMAD.WIDE R16, R9, 0x4, R16 ;  /* 0x0000000409107825 */ /* 0x000fca00078e0210 */
[----:B------:R-:W2:Y:S01]  /*07d0*/  LDG.E R0, desc[UR4][R16.64] ;  /* 0x0000000410007981 */ /* 0x000ea2000c1e1900 */
        /* <DEDUP_REMOVED lines=13> */
.L_x_10:
[----:B------:R-:W0:Y:S02]  /*08b0*/  MUFU.RCP R21, R2 ;  /* 0x0000000200157308 */ /* 0x000e240000001000 */
[----:B0-----:R-:W-:-:S04]  /*08c0*/  FFMA R0, R2, R21, -1 ;  /* 0xbf80000002007423 */ /* 0x001fc80000000015 */
[----:B------:R-:W-:-:S04]  /*08d0*/  FADD.FTZ R0, -R0, -RZ ;  /* 0x800000ff00007221 */ /* 0x000fc80000010100 */
[----:B------:R-:W-:-:S07]  /*08e0*/  FFMA R21, R21, R0, R21 ;  /* 0x0000000015157223 */ /* 0x000fce0000000015 */
.L_x_11:
        /* <DEDUP_REMOVED lines=15> */
.L_x_12:
[----:B------:R-:W0:Y:S02]  /*09e0*/  MUFU.RCP R21, R2 ;  /* 0x0000000200157308 */ /* 0x000e240000001000 */
[----:B0-----:R-:W-:-:S04]  /*09f0*/  FFMA R0, R2, R21, -1 ;  /* 0xbf80000002007423 */ /* 0x001fc80000000015 */
[----:B------:R-:W-:-:S04]  /*0a00*/  FADD.FTZ R0, -R0, -RZ ;  /* 0x800000ff00007221 */ /* 0x000fc80000010100 */
[----:B------:R-:W-:-:S07]  /*0a10*/  FFMA R21, R21, R0, R21 ;  /* 0x0000000015157223 */ /* 0x000fce0000000015 */
.L_x_13:
        /* <DEDUP_REMOVED lines=15> */
.L_x_14:
[----:B------:R-:W0:Y:S02]  /*0b10*/  MUFU.RCP R21, R2 ;  /* 0x0000000200157308 */ /* 0x000e240000001000 */
[----:B0-----:R-:W-:-:S04]  /*0b20*/  FFMA R0, R2, R21, -1 ;  /* 0xbf80000002007423 */ /* 0x001fc80000000015 */
[----:B------:R-:W-:-:S04]  /*0b30*/  FADD.FTZ R0, -R0, -RZ ;  /* 0x800000ff00007221 */ /* 0x000fc80000010100 */
[----:B------:R-:W-:-:S07]  /*0b40*/  FFMA R21, R21, R0, R21 ;  /* 0x0000000015157223 */ /* 0x000fce0000000015 */
.L_x_15:
        /* <DEDUP_REMOVED lines=15> */
.L_x_16:
[----:B------:R-:W0:Y:S02]  /*0c40*/  MUFU.RCP R21, R2 ;  /* 0x0000000200157308 */ /* 0x000e240000001000 */
[----:B0-----:R-:W-:-:S04]  /*0c50*/  FFMA R0, R2, R21, -1 ;  /* 0xbf80000002007423 */ /* 0x001fc80000000015 */
[----:B------:R-:W-:-:S04]  /*0c60*/  FADD.FTZ R0, -R0, -RZ ;  /* 0x800000ff00007221 */ /* 0x000fc80000010100 */
[----:B------:R-:W-:-:S07]  /*0c70*/  FFMA R21, R21, R0, R21 ;  /* 0x0000000015157223 */ /* 0x000fce0000000015 */
.L_x_17:
[----:B------:R-:W-:-:S05]  /*0c80*/  IMAD.WIDE R16, R9, 0x4, R16 ;  /* 0x0000000409107825 */ /* 0x000fca00078e0210 */
[----:B------:R-:W2:Y:S01]  /*0c90*/  LDG.E R0, desc[UR4][R16.64] ;  /* 0x0000000410007981 */ /* 0x000ea2000c1e1900 */
[----:B------:R-:W-:Y:S01]  /*0ca0*/  IADD3 R11, PT, PT, R11, 0x8, RZ ;  /* 0x000000080b0b7810 */ /* 0x000fe20007ffe0ff */
[----:B------:R-:W-:Y:S01]  /*0cb0*/  UIADD3 UR6, UPT, UPT, UR6, 0x8, URZ ;  /* 0x0000000806067890 */ /* 0x000fe2000fffe0ff */
[----:B------:R-:W-:Y:S02]  /*0cc0*/  IMAD R10, R9, 0x8, R10 ;  /* 0x00000008090a7824 */ /* 0x000fe400078e020a */
[----:B------:R-:W-:Y:S01]  /*0cd0*/  ISETP.NE.AND P0, PT, R11, RZ, PT ;  /* 0x000000ff0b00720c */ /* 0x000fe20003f05270 */
[----:B--2---:R-:W-:-:S05]  /*0ce0*/  FMUL R21, R0, R21 ;  /* 0x0000001500157220 */ /* 0x004fca0000400000 */
[----:B------:R2:W-:Y:S07]  /*0cf0*/  STG.E desc[UR4][R16.64], R21 ;  /* 0x0000001510007986 */ /* 0x0005ee000c101904 */
[----:B------:R-:W-:Y:S05]  /*0d00*/  @P0 BRA `(.L_x_18) ;  /* 0xfffffff4008c0947 */ /* 0x000fea000383ffff */
.L_x_1:
[----:B------:R-:W-:-:S13]  /*0d10*/  ISETP.NE.AND P0, PT, R8, RZ, PT ;  /* 0x000000ff0800720c */ /* 0x000fda0003f05270 */
[----:B-1----:R-:W-:Y:S05]  /*0d20*/  @!P0 EXIT ;  /* 0x000000000000894d */ /* 0x002fea0003800000 */
[----:B------:R-:W-:Y:S02]  /*0d30*/  ISETP.GE.U32.AND P0, PT, R8, 0x4, PT ;  /* 0x000000040800780c */ /* 0x000fe40003f06070 */
[----:B------:R-:W-:-:S11]  /*0d40*/  LOP3.LUT R8, R6, 0x3, RZ, 0xc0, !PT ;  /* 0x0000000306087812 */ /* 0x000fd600078ec0ff */
[----:B------:R-:W-:Y:S05]  /*0d50*/  @!P0 BRA `(.L_x_19) ;  /* 0x0000000400548947 */ /* 0x000fea0003800000 */
[----:B------:R-:W-:Y:S01]  /*0d60*/  FADD R9, R5, R22 ;  /* 0x0000001605097221 */ /* 0x000fe20000000000 */
[----:B------:R-:W-:Y:S01]  /*0d70*/  FSETP.GEU.AND P0, PT, R22, R7, PT ;  /* 0x000000071600720b */ /* 0x000fe20003f0e000 */
[----:B------:R-:W0:Y:S03]  /*0d80*/  LDC.64 R10, c[0x0][0x398] ;  /* 0x0000e600ff0a7b82 */ /* 0x000e260000000a00 */
[----:B------:R-:W-:-:S05]  /*0d90*/  FSEL R22, R9, R22, !P0 ;  /* 0x0000001609167208 */ /* 0x000fca0004000000 */
[----:B------:R-:W-:-:S05]  /*0da0*/  FADD R2, -R22, 1 ;  /* 0x3f80000016027421 */ /* 0x000fca0000000100 */
[----:B------:R-:W-:-:S04]  /*0db0*/  IADD3 R0, PT, PT, R2, 0x1800000, RZ ;  /* 0x0180000002007810 */ /* 0x000fc80007ffe0ff */
[----:B------:R-:W-:-:S04]  /*0dc0*/  LOP3.LUT R0, R0, 0x7f800000, RZ, 0xc0, !PT ;  /* 0x7f80000000007812 */ /* 0x000fc800078ec0ff */
[----:B------:R-:W-:Y:S01]  /*0dd0*/  ISETP.GT.U32.AND P0, PT, R0, 0x1ffffff, PT ;  /* 0x01ffffff0000780c */ /* 0x000fe20003f04070 */
[----:B0-----:R-:W-:-:S04]  /*0de0*/  IMAD R10, R3, R10, UR6 ;  /* 0x00000006030a7e24 */ /* 0x001fc8000f8e020a */
[----:B------:R-:W-:-:S08]  /*0df0*/  IMAD R10, R10, R11, R4 ;  /* 0x0000000b0a0a7224 */ /* 0x000fd000078e0204 */
[----:B------:R-:W-:Y:S05]  /*0e00*/  @P0 BRA `(.L_x_20) ;  /* 0x0000000000100947 */ /* 0x000fea0003800000 */
[----:B------:R-:W-:Y:S02]  /*0e10*/  MOV R0, R2 ;  /* 0x0000000200007202 */ /* 0x000fe40000000f00 */
[----:B------:R-:W-:-:S07]  /*0e20*/  MOV R2, 0xe40 ;  /* 0x00000e4000027802 */ /* 0x000fce0000000f00 */
[----:B--2---:R-:W-:Y:S05]  /*0e30*/  CALL.REL.NOINC `($__internal_1_$__cuda_sm20_rcp_rn_f32_slowpath) ;  /* 0x0000000800ec7944 */ /* 0x004fea0003c00000 */
[----:B------:R-:W-:Y:S05]  /*0e40*/  BRA `(.L_x_21) ;  /* 0x0000000000107947 */ /* 0x000fea0003800000 */
.L_x_20:
[----:B--2---:R-:W0:Y:S02]  /*0e50*/  MUFU.RCP R21, R2 ;  /* 0x0000000200157308 */ /* 0x004e240000001000 */
[----:B0-----:R-:W-:-:S04]  /*0e60*/  FFMA R0, R2, R21, -1 ;  /* 0xbf80000002007423 */ /* 0x001fc80000000015 */
[----:B------:R-:W-:-:S04]  /*0e70*/  FADD.FTZ R0, -R0, -RZ ;  /* 0x800000ff00007221 */ /* 0x000fc80000010100 */
[----:B------:R-:W-:-:S07]  /*0e80*/  FFMA R21, R21, R0, R21 ;  /* 0x0000000015157223 */ /* 0x000fce0000000015 */
.L_x_21:
[----:B------:R-:W0:Y:S02]  /*0e90*/  LDC.64 R12, c[0x0][0x380] ;  /* 0x0000e000ff0c7b82 */ /* 0x000e240000000a00 */
[----:B0-----:R-:W-:-:S05]  /*0ea0*/  IMAD.WIDE R10, R10, 0x4, R12 ;  /* 0x000000040a0a7825 */ /* 0x001fca00078e020c */
        /* <DEDUP_REMOVED lines=14> */
.L_x_22:
[----:B------:R-:W0:Y:S02]  /*0f90*/  MUFU.RCP R21, R2 ;  /* 0x0000000200157308 */ /* 0x000e240000001000 */
[----:B0-----:R-:W-:-:S04]  /*0fa0*/  FFMA R0, R2, R21, -1 ;  /* 0xbf80000002007423 */ /* 0x001fc80000000015 */
[----:B------:R-:W-:-:S04]  /*0fb0*/  FADD.FTZ R0, -R0, -RZ ;  /* 0x800000ff00007221 */ /* 0x000fc80000010100 */
[----:B------:R-:W-:-:S07]  /*0fc0*/  FFMA R21, R21, R0, R21 ;  /* 0x0000000015157223 */ /* 0x000fce0000000015 */
.L_x_23:
[----:B------:R-:W0:Y:S02]  /*0fd0*/  LDC R9, c[0x0][0x39c] ;  /* 0x0000e700ff097b82 */ /* 0x000e240000000800 */
        /* <DEDUP_REMOVED lines=15> */
.L_x_24:
[----:B------:R-:W0:Y:S02]  /*10d0*/  MUFU.RCP R21, R2 ;  /* 0x0000000200157308 */ /* 0x000e240000001000 */
[----:B0-----:R-:W-:-:S04]  /*10e0*/  FFMA R0, R2, R21, -1 ;  /* 0xbf80000002007423 */ /* 0x001fc80000000015 */
[----:B------:R-:W-:-:S04]  /*10f0*/  FADD.FTZ R0, -R0, -RZ ;  /* 0x800000ff00007221 */ /* 0x000fc80000010100 */
[----:B------:R-:W-:-:S07]  /*1100*/  FFMA R21, R21, R0, R21 ;  /* 0x0000000015157223 */ /* 0x000fce0000000015 */
.L_x_25:
        /* <DEDUP_REMOVED lines=16> */
.L_x_26:
[----:B------:R-:W0:Y:S02]  /*1210*/  MUFU.RCP R21, R2 ;  /* 0x0000000200157308 */ /* 0x000e240000001000 */
[----:B0-----:R-:W-:-:S04]  /*1220*/  FFMA R0, R2, R21, -1 ;  /* 0xbf80000002007423 */ /* 0x001fc80000000015 */
[----:B------:R-:W-:-:S04]  /*1230*/  FADD.FTZ R0, -R0, -RZ ;  /* 0x800000ff00007221 */ /* 0x000fc80000010100 */
[----:B------:R-:W-:-:S07]  /*1240*/  FFMA R21, R21, R0, R21 ;  /* 0x0000000015157223 */ /* 0x000fce0000000015 */
.L_x_27:
[----:B------:R-:W0:Y:S02]  /*1250*/  LDC R9, c[0x0][0x39c] ;  /* 0x0000e700ff097b82 */ /* 0x000e240000000800 */
[----:B0-----:R-:W-:-:S05]  /*1260*/  IMAD.WIDE R10, R9, 0x4, R10 ;  /* 0x00000004090a7825 */ /* 0x001fca00078e020a */
[----:B------:R-:W2:Y:S01]  /*1270*/  LDG.E R0, desc[UR4][R10.64] ;  /* 0x000000040a007981 */ /* 0x000ea2000c1e1900 */
[----:B------:R-:W-:Y:S01]  /*1280*/  UIADD3 UR6, UPT, UPT, UR6, 0x4, URZ ;  /* 0x0000000406067890 */ /* 0x000fe2000fffe0ff */
[----:B--2---:R-:W-:-:S05]  /*1290*/  FMUL R21, R0, R21 ;  /* 0x0000001500157220 */ /* 0x004fca0000400000 */
[----:B------:R0:W-:Y:S06]  /*12a0*/  STG.E desc[UR4][R10.64], R21 ;  /* 0x000000150a007986 */ /* 0x0001ec000c101904 */
.L_x_19:
[----:B------:R-:W-:-:S13]  /*12b0*/  ISETP.NE.AND P0, PT, R8, RZ, PT ;  /* 0x000000ff0800720c */ /* 0x000fda0003f05270 */
[----:B------:R-:W-:Y:S05]  /*12c0*/  @!P0 EXIT ;  /* 0x000000000000894d */ /* 0x000fea0003800000 */
[----:B------:R-:W-:-:S13]  /*12d0*/  ISETP.NE.AND P0, PT, R8, 0x1, PT ;  /* 0x000000010800780c */ /* 0x000fda0003f05270 */
[----:B------:R-:W-:Y:S05]  /*12e0*/  @!P0 BRA `(.L_x_28) ;  /* 0x0000000000b48947 */ /* 0x000fea0003800000 */
[----:B0-----:R-:W-:Y:S01]  /*12f0*/  FADD R11, R5, R22 ;  /* 0x00000016050b7221 */ /* 0x001fe20000000000 */
[----:B------:R-:W-:Y:S01]  /*1300*/  FSETP.GEU.AND P0, PT, R22, R7, PT ;  /* 0x000000071600720b */ /* 0x000fe20003f0e000 */
[----:B------:R-:W0:Y:S03]  /*1310*/  LDC.64 R8, c[0x0][0x398] ;  /* 0x0000e600ff087b82 */ /* 0x000e260000000a00 */
[----:B------:R-:W-:-:S05]  /*1320*/  FSEL R22, R11, R22, !P0 ;  /* 0x000000160b167208 */ /* 0x000fca0004000000 */
[----:B------:R-:W-:-:S04]  /*1330*/  FADD R2, -R22, 1 ;  /* 0x3f80000016027421 */ /* 0x000fc80000000100 */
[----:B------:R-:W-:-:S05]  /*1340*/  VIADD R0, R2, 0x1800000 ;  /* 0x0180000002007836 */ /* 0x000fca0000000000 */
        /* <DEDUP_REMOVED lines=9> */
.L_x_29:
[----:B--2---:R-:W0:Y:S02]  /*13e0*/  MUFU.RCP R21, R2 ;  /* 0x0000000200157308 */ /* 0x004e240000001000 */
[----:B0-----:R-:W-:-:S04]  /*13f0*/  FFMA R0, R2, R21, -1 ;  /* 0xbf80000002007423 */ /* 0x001fc80000000015 */
[----:B------:R-:W-:-:S04]  /*1400*/  FADD.FTZ R0, -R0, -RZ ;  /* 0x800000ff00007221 */ /* 0x000fc80000010100 */
[----:B------:R-:W-:-:S07]  /*1410*/  FFMA R21, R21, R0, R21 ;  /* 0x0000000015157223 */ /* 0x000fce0000000015 */
.L_x_30:
[----:B------:R-:W0:Y:S02]  /*1420*/  LDC.64 R10, c[0x0][0x380] ;  /* 0x0000e000ff0a7b82 */ /* 0x000e240000000a00 */
        /* <DEDUP_REMOVED lines=15> */
.L_x_31:
[----:B------:R-:W0:Y:S02]  /*1520*/  MUFU.RCP R21, R2 ;  /* 0x0000000200157308 */ /* 0x000e240000001000 */
[----:B0-----:R-:W-:-:S04]  /*1530*/  FFMA R0, R2, R21, -1 ;  /* 0xbf80000002007423 */ /* 0x001fc80000000015 */
[----:B------:R-:W-:-:S04]  /*1540*/  FADD.FTZ R0, -R0, -RZ ;  /* 0x800000ff00007221 */ /* 0x000fc80000010100 */
[----:B------:R-:W-:-:S07]  /*1550*/  FFMA R21, R21, R0, R21 ;  /* 0x0000000015157223 */ /* 0x000fce0000000015 */
.L_x_32:
[----:B------:R-:W0:Y:S02]  /*1560*/  LDC R11, c[0x0][0x39c] ;  /* 0x0000e700ff0b7b82 */ /* 0x000e240000000800 */
[----:B0-----:R-:W-:-:S05]  /*1570*/  IMAD.WIDE R8, R11, 0x4, R8 ;  /* 0x000000040b087825 */ /* 0x001fca00078e0208 */
[----:B------:R-:W2:Y:S01]  /*1580*/  LDG.E R0, desc[UR4][R8.64] ;  /* 0x0000000408007981 */ /* 0x000ea2000c1e1900 */
[----:B------:R-:W-:Y:S01]  /*1590*/  UIADD3 UR6, UPT, UPT, UR6, 0x2, URZ ;  /* 0x0000000206067890 */ /* 0x000fe2000fffe0ff */
[----:B--2---:R-:W-:-:S05]  /*15a0*/  FMUL R21, R0, R21 ;  /* 0x0000001500157220 */ /* 0x004fca0000400000 */
[----:B------:R1:W-:Y:S06]  /*15b0*/  STG.E desc[UR4][R8.64], R21 ;  /* 0x0000001508007986 */ /* 0x0003ec000c101904 */
.L_x_28:
[----:B------:R-:W-:-:S04]  /*15c0*/  LOP3.LUT R6, R6, 0x1, RZ, 0xc0, !PT ;  /* 0x0000000106067812 */ /* 0x000fc800078ec0ff */
[----:B------:R-:W-:-:S13]  /*15d0*/  ISETP.NE.U32.AND P0, PT, R6, 0x1, PT ;  /* 0x000000010600780c */ /* 0x000fda0003f05070 */
[----:B------:R-:W-:Y:S05]  /*15e0*/  @P0 EXIT ;  /* 0x000000000000094d */ /* 0x000fea0003800000 */
[----:B------:R-:W-:Y:S02]  /*15f0*/  FSETP.GEU.AND P0, PT, R22, R7, PT ;  /* 0x000000071600720b */ /* 0x000fe40003f0e000 */
[----:B------:R-:W3:Y:S11]  /*1600*/  LDC.64 R6, c[0x0][0x398] ;  /* 0x0000e600ff067b82 */ /* 0x000ef60000000a00 */
[----:B------:R-:W-:-:S04]  /*1610*/  @!P0 FADD R22, R5, R22 ;  /* 0x0000001605168221 */ /* 0x000fc80000000000 */
[----:B------:R-:W-:-:S05]  /*1620*/  FADD R22, -R22, 1 ;  /* 0x3f80000016167421 */ /* 0x000fca0000000100 */
[----:B------:R-:W-:-:S04]  /*1630*/  IADD3 R0, PT, PT, R22, 0x1800000, RZ ;  /* 0x0180000016007810 */ /* 0x000fc80007ffe0ff */
[----:B------:R-:W-:Y:S01]  /*1640*/  LOP3.LUT R0, R0, 0x7f800000, RZ, 0xc0, !PT ;  /* 0x7f80000000007812 */ /* 0x000fe200078ec0ff */
[----:B---3--:R-:W-:-:S03]  /*1650*/  IMAD R3, R3, R6, UR6 ;  /* 0x0000000603037e24 */ /* 0x008fc6000f8e0206 */
[----:B------:R-:W-:Y:S01]  /*1660*/  ISETP.GT.U32.AND P0, PT, R0, 0x1ffffff, PT ;  /* 0x01ffffff0000780c */ /* 0x000fe20003f04070 */
[----:B------:R-:W-:-:S12]  /*1670*/  IMAD R4, R3, R7, R4 ;  /* 0x0000000703047224 */ /* 0x000fd800078e0204 */
[----:B------:R-:W-:Y:S05]  /*1680*/  @P0 BRA `(.L_x_33) ;  /* 0x0000000000100947 */ /* 0x000fea0003800000 */
[----:B------:R-:W-:Y:S02]  /*1690*/  MOV R0, R22 ;  /* 0x0000001600007202 */ /* 0x000fe40000000f00 */
[----:B------:R-:W-:-:S07]  /*16a0*/  MOV R2, 0x16c0 ;  /* 0x000016c000027802 */ /* 0x000fce0000000f00 */
[----:B012---:R-:W-:Y:S05]  /*16b0*/  CALL.REL.NOINC `($__internal_1_$__cuda_sm20_rcp_rn_f32_slowpath) ;  /* 0x0000000000cc7944 */ /* 0x007fea0003c00000 */
[----:B------:R-:W-:Y:S05]  /*16c0*/  BRA `(.L_x_34) ;  /* 0x0000000000107947 */ /* 0x000fea0003800000 */
.L_x_33:
[----:B012---:R-:W0:Y:S02]  /*16d0*/  MUFU.RCP R21, R22 ;  /* 0x0000001600157308 */ /* 0x007e240000001000 */
[----:B0-----:R-:W-:-:S04]  /*16e0*/  FFMA R0, R22, R21, -1 ;  /* 0xbf80000016007423 */ /* 0x001fc80000000015 */
[----:B------:R-:W-:-:S04]  /*16f0*/  FADD.FTZ R0, -R0, -RZ ;  /* 0x800000ff00007221 */ /* 0x000fc80000010100 */
[----:B------:R-:W-:-:S07]  /*1700*/  FFMA R21, R21, R0, R21 ;  /* 0x0000000015157223 */ /* 0x000fce0000000015 */
.L_x_34:
[----:B------:R-:W0:Y:S02]  /*1710*/  LDC.64 R2, c[0x0][0x380] ;  /* 0x0000e000ff027b82 */ /* 0x000e240000000a00 */
[----:B0-----:R-:W-:-:S05]  /*1720*/  IMAD.WIDE R4, R4, 0x4, R2 ;  /* 0x0000000404047825 */ /* 0x001fca00078e0202 */
[----:B------:R-:W2:Y:S02]  /*1730*/  LDG.E R0, desc[UR4][R4.64] ;  /* 0x0000000404007981 */ /* 0x000ea4000c1e1900 */
[----:B--2---:R-:W-:-:S05]  /*1740*/  FMUL R21, R0, R21 ;  /* 0x0000001500157220 */ /* 0x004fca0000400000 */
[----:B------:R-:W-:Y:S01]  /*1750*/  STG.E desc[UR4][R4.64], R21 ;  /* 0x0000001504007986 */ /* 0x000fe2000c101904 */
[----:B------:R-:W-:Y:S05]  /*1760*/  EXIT ;  /* 0x000000000000794d */ /* 0x000fea0003800000 */
        .weak           $__internal_0_$__cuda_sm20_dblrcp_rn_slowpath_v3
        .type           $__internal_0_$__cuda_sm20_dblrcp_rn_slowpath_v3,@function
        .size           $__internal_0_$__cuda_sm20_dblrcp_rn_slowpath_v3,($__internal_1_$__cuda_sm20_rcp_rn_f32_slowpath - $__internal_0_$__cuda_sm20_dblrcp_rn_slowpath_v3)
$__internal_0_$__cuda_sm20_dblrcp_rn_slowpath_v3:
[----:B------:R-:W-:-:S14]  /*1770*/  DSETP.GTU.AND P0, PT, |R6|, +INF , PT ;  /* 0x7ff000000600742a */ /* 0x000fdc0003f0c200 */
[----:B------:R-:W-:Y:S05]  /*1780*/  @P0 BRA `(.L_x_35) ;  /* 0x00000000007c0947 */ /* 0x000fea0003800000 */
[----:B------:R-:W-:-:S05]  /*1790*/  LOP3.LUT R2, R7, 0x7fffffff, RZ, 0xc0, !PT ;  /* 0x7fffffff07027812 */ /* 0x000fca00078ec0ff */
[----:B------:R-:W-:-:S05]  /*17a0*/  VIADD R5, R2, 0xffffffff ;  /* 0xffffffff02057836 */ /* 0x000fca0000000000 */
[----:B------:R-:W-:-:S13]  /*17b0*/  ISETP.GE.U32.AND P0, PT, R5, 0x7fefffff, PT ;  /* 0x7fefffff0500780c */ /* 0x000fda0003f06070 */
[----:B------:R-:W-:Y:S02]  /*17c0*/  @P0 LOP3.LUT R9, R7, 0x7ff00000, RZ, 0x3c, !PT ;  /* 0x7ff0000007090812 */ /* 0x000fe400078e3cff */
[----:B------:R-:W-:Y:S01]  /*17d0*/  @P0 MOV R8, RZ ;  /* 0x000000ff00080202 */ /* 0x000fe20000000f00 */
[----:B------:R-:W-:Y:S06]  /*17e0*/  @P0 BRA `(.L_x_36) ;  /* 0x00000000006c0947 */ /* 0x000fec0003800000 */
[----:B------:R-:W-:-:S13]  /*17f0*/  ISETP.GE.U32.AND P0, PT, R2, 0x1000001, PT ;  /* 0x010000010200780c */ /* 0x000fda0003f06070 */
[----:B------:R-:W-:Y:S05]  /*1800*/  @!P0 BRA `(.L_x_37) ;  /* 0x0000000000348947 */ /* 0x000fea0003800000 */
[----:B------:R-:W-:Y:S01]  /*1810*/  IADD3 R9, PT, PT, R7, -0x3fe00000, RZ ;  /* 0xc020000007097810 */ /* 0x000fe20007ffe0ff */
[----:B------:R-:W-:-:S03]  /*1820*/  IMAD.MOV.U32 R8, RZ, RZ, R6 ;  /* 0x000000ffff087224 */ /* 0x000fc600078e0006 */
[----:B------:R-:W0:Y:S03]  /*1830*/  MUFU.RCP64H R11, R9 ;  /* 0x00000009000b7308 */ /* 0x000e260000001800 */
[----:B0-----:R-:W-:-:S08]  /*1840*/  DFMA R12, -R8, R10, 1 ;  /* 0x3ff00000080c742b */ /* 0x001fd0000000010a */
[----:B------:R-:W-:-:S08]  /*1850*/  DFMA R12, R12, R12, R12 ;  /* 0x0000000c0c0c722b */ /* 0x000fd0000000000c */
[----:B------:R-:W-:-:S08]  /*1860*/  DFMA R12, R10, R12, R10 ;  /* 0x0000000c0a0c722b */ /* 0x000fd0000000000a */
[----:B------:R-:W-:-:S08]  /*1870*/  DFMA R10, -R8, R12, 1 ;  /* 0x3ff00000080a742b */ /* 0x000fd0000000010c */
[----:B------:R-:W-:-:S08]  /*1880*/  DFMA R10, R12, R10, R12 ;  /* 0x0000000a0c0a722b */ /* 0x000fd0000000000c */
[----:B------:R-:W-:-:S08]  /*1890*/  DMUL R10, R10, 2.2250738585072013831e-308 ;  /* 0x001000000a0a7828 */ /* 0x000fd00000000000 */
[----:B------:R-:W-:-:S08]  /*18a0*/  DFMA R6, -R6, R10, 1 ;  /* 0x3ff000000606742b */ /* 0x000fd0000000010a */
[----:B------:R-:W-:-:S08]  /*18b0*/  DFMA R6, R6, R6, R6 ;  /* 0x000000060606722b */ /* 0x000fd00000000006 */
[----:B------:R-:W-:Y:S01]  /*18c0*/  DFMA R8, R10, R6, R10 ;  /* 0x000000060a08722b */ /* 0x000fe2000000000a */
[----:B------:R-:W-:Y:S10]  /*18d0*/  BRA `(.L_x_36) ;  /* 0x0000000000307947 */ /* 0x000ff40003800000 */
.L_x_37:
[----:B------:R-:W-:Y:S01]  /*18e0*/  DMUL R6, R6, 8.11296384146066816958e+31 ;  /* 0x4690000006067828 */ /* 0x000fe20000000000 */
[----:B------:R-:W-:-:S05]  /*18f0*/  MOV R8, R10 ;  /* 0x0000000a00087202 */ /* 0x000fca0000000f00 */
[----:B------:R-:W0:Y:S02]  /*1900*/  MUFU.RCP64H R9, R7 ;  /* 0x0000000700097308 */ /* 0x000e240000001800 */
[----:B0-----:R-:W-:-:S08]  /*1910*/  DFMA R10, -R6, R8, 1 ;  /* 0x3ff00000060a742b */ /* 0x001fd00000000108 */
[----:B------:R-:W-:-:S08]  /*1920*/  DFMA R10, R10, R10, R10 ;  /* 0x0000000a0a0a722b */ /* 0x000fd0000000000a */
[----:B------:R-:W-:-:S08]  /*1930*/  DFMA R10, R8, R10, R8 ;  /* 0x0000000a080a722b */ /* 0x000fd00000000008 */
[----:B------:R-:W-:-:S08]  /*1940*/  DFMA R8, -R6, R10, 1 ;  /* 0x3ff000000608742b */ /* 0x000fd0000000010a */
[----:B------:R-:W-:-:S08]  /*1950*/  DFMA R8, R10, R8, R10 ;  /* 0x000000080a08722b */ /* 0x000fd0000000000a */
[----:B------:R-:W-:Y:S01]  /*1960*/  DMUL R8, R8, 8.11296384146066816958e+31 ;  /* 0x4690000008087828 */ /* 0x000fe20000000000 */
[----:B------:R-:W-:Y:S10]  /*1970*/  BRA `(.L_x_36) ;  /* 0x0000000000087947 */ /* 0x000ff40003800000 */
.L_x_35:
[----:B------:R-:W-:Y:S02]  /*1980*/  LOP3.LUT R9, R7, 0x80000, RZ, 0xfc, !PT ;  /* 0x0008000007097812 */ /* 0x000fe400078efcff */
[----:B------:R-:W-:-:S07]  /*1990*/  MOV R8, R6 ;  /* 0x0000000600087202 */ /* 0x000fce0000000f00 */
.L_x_36:
[----:B------:R-:W-:Y:S01]  /*19a0*/  MOV R6, R0 ;  /* 0x0000000000067202 */ /* 0x000fe20000000f00 */
[----:B------:R-:W-:Y:S01]  /*19b0*/  IMAD.MOV.U32 R7, RZ, RZ, 0x0 ;  /* 0x00000000ff077424 */ /* 0x000fe200078e00ff */
[----:B------:R-:W-:Y:S01]  /*19c0*/  MOV R11, R9 ;  /* 0x00000009000b7202 */ /* 0x000fe20000000f00 */
[----:B------:R-:W-:Y:S02]  /*19d0*/  IMAD.MOV.U32 R10, RZ, RZ, R8 ;  /* 0x000000ffff0a7224 */ /* 0x000fe400078e0008 */
[----:B------:R-:W-:Y:S05]  /*19e0*/  RET.REL.NODEC R6 `(_Z22graded_dropout_fwd_bwdPfiiiiii) ;  /* 0xffffffe406847950 */ /* 0x000fea0003c3ffff */
        .weak           $__internal_1_$__cuda_sm20_rcp_rn_f32_slowpath
        .type           $__internal_1_$__cuda_sm20_rcp_rn_f32_slowpath,@function
        .size           $__internal_1_$__cuda_sm20_rcp_rn_f32_slowpath,(.L_x_43 - $__internal_1_$__cuda_sm20_rcp_rn_f32_slowpath)
$__internal_1_$__cuda_sm20_rcp_rn_f32_slowpath:
[----:B------:R-:W-:-:S04]  /*19f0*/  SHF.L.U32 R12, R0, 0x1, RZ ;  /* 0x00000001000c7819 */ /* 0x000fc800000006ff */
[----:B------:R-:W-:-:S04]  /*1a00*/  SHF.R.U32.HI R12, RZ, 0x18, R12 ;  /* 0x00000018ff0c7819 */ /* 0x000fc8000001160c */
[----:B------:R-:W-:-:S13]  /*1a10*/  ISETP.NE.U32.AND P0, PT, R12, RZ, PT ;  /* 0x000000ff0c00720c */ /* 0x000fda0003f05070 */
[----:B------:R-:W-:Y:S05]  /*1a20*/  @P0 BRA `(.L_x_38) ;  /* 0x00000000002c0947 */ /* 0x000fea0003800000 */
[----:B------:R-:W-:-:S04]  /*1a30*/  SHF.L.U32 R12, R0, 0x1, RZ ;  /* 0x00000001000c7819 */ /* 0x000fc800000006ff */
[----:B------:R-:W-:-:S13]  /*1a40*/  ISETP.NE.AND P0, PT, R12, RZ, PT ;  /* 0x000000ff0c00720c */ /* 0x000fda0003f05270 */
[----:B------:R0:W1:Y:S01]  /*1a50*/  @!P0 MUFU.RCP R21, R0 ;  /* 0x0000000000158308 */ /* 0x0000620000001000 */
[----:B------:R-:W-:Y:S05]  /*1a60*/  @!P0 BRA `(.L_x_39) ;  /* 0x0000000000a48947 */ /* 0x000fea0003800000 */
[----:B------:R-:W-:-:S04]  /*1a70*/  FFMA R12, R0, 1.84467440737095516160e+19, RZ ;  /* 0x5f800000000c7823 */ /* 0x000fc800000000ff */
[----:B------:R-:W0:Y:S02]  /*1a80*/  MUFU.RCP R13, R12 ;  /* 0x0000000c000d7308 */ /* 0x000e240000001000 */
[----:B0-----:R-:W-:-:S04]  /*1a90*/  FFMA R0, R12, R13, -1 ;  /* 0xbf8000000c007423 */ /* 0x001fc8000000000d */
[----:B------:R-:W-:-:S04]  /*1aa0*/  FADD.FTZ R0, -R0, -RZ ;  /* 0x800000ff00007221 */ /* 0x000fc80000010100 */
[----:B------:R-:W-:-:S04]  /*1ab0*/  FFMA R0, R13, R0, R13 ;  /* 0x000000000d007223 */ /* 0x000fc8000000000d */
[----:B-1----:R-:W-:Y:S01]  /*1ac0*/  FFMA R21, R0, 1.84467440737095516160e+19, RZ ;  /* 0x5f80000000157823 */ /* 0x002fe200000000ff */
[----:B------:R-:W-:Y:S06]  /*1ad0*/  BRA `(.L_x_39) ;  /* 0x0000000000887947 */ /* 0x000fec0003800000 */
.L_x_38:
[----:B------:R-:W-:-:S05]  /*1ae0*/  VIADD R13, R12, 0xffffff03 ;  /* 0xffffff030c0d7836 */ /* 0x000fca0000000000 */
[----:B------:R-:W-:-:S13]  /*1af0*/  ISETP.GT.U32.AND P0, PT, R13, 0x1, PT ;  /* 0x000000010d00780c */ /* 0x000fda0003f04070 */
[----:B------:R-:W-:Y:S05]  /*1b00*/  @P0 BRA `(.L_x_40) ;  /* 0x0000000000780947 */ /* 0x000fea0003800000 */
[----:B------:R-:W-:Y:S02]  /*1b10*/  LOP3.LUT R26, R0, 0x7fffff, RZ, 0xc0, !PT ;  /* 0x007fffff001a7812 */ /* 0x000fe400078ec0ff */
[----:B------:R-:W-:Y:S02]  /*1b20*/  MOV R20, 0x3 ;  /* 0x0000000300147802 */ /* 0x000fe40000000f00 */
[----:B------:R-:W-:Y:S02]  /*1b30*/  LOP3.LUT R26, R26, 0x3f800000, RZ, 0xfc, !PT ;  /* 0x3f8000001a1a7812 */ /* 0x000fe400078efcff */
[----:B------:R-:W-:Y:S02]  /*1b40*/  SHF.L.U32 R20, R20, R13, RZ ;  /* 0x0000000d14147219 */ /* 0x000fe400000006ff */
[----:B------:R-:W0:Y:S01]  /*1b50*/  MUFU.RCP R19, R26 ;  /* 0x0000001a00137308 */ /* 0x000e220000001000 */
[----:B------:R-:W-:Y:S01]  /*1b60*/  IADD3 R12, PT, PT, R12, -0xfc, RZ ;  /* 0xffffff040c0c7810 */ /* 0x000fe20007ffe0ff */
[----:B0-----:R-:W-:-:S04]  /*1b70*/  FFMA R24, R26, R19, -1 ;  /* 0xbf8000001a187423 */ /* 0x001fc80000000013 */
[----:B------:R-:W-:-:S04]  /*1b80*/  FADD.FTZ R24, -R24, -RZ ;  /* 0x800000ff18187221 */ /* 0x000fc80000010100 */
[CCC-:B------:R-:W-:Y:S01]  /*1b90*/  FFMA.RM R18, R19.reuse, R24.reuse, R19.reuse ;  /* 0x0000001813127223 */ /* 0x1c0fe20000004013 */
[----:B------:R-:W-:-:S04]  /*1ba0*/  FFMA.RP R19, R19, R24, R19 ;  /* 0x0000001813137223 */ /* 0x000fc80000008013 */
[C---:B------:R-:W-:Y:S02]  /*1bb0*/  LOP3.LUT R21, R18.reuse, 0x7fffff, RZ, 0xc0, !PT ;  /* 0x007fffff12157812 */ /* 0x040fe400078ec0ff */
[----:B------:R-:W-:Y:S02]  /*1bc0*/  FSETP.NEU.FTZ.AND P0, PT, R18, R19, PT ;  /* 0x000000131200720b */ /* 0x000fe40003f1d000 */
[----:B------:R-:W-:Y:S02]  /*1bd0*/  LOP3.LUT R21, R21, 0x800000, RZ, 0xfc, !PT ;  /* 0x0080000015157812 */ /* 0x000fe400078efcff */
[----:B------:R-:W-:Y:S02]  /*1be0*/  SEL R18, RZ, 0xffffffff, !P0 ;  /* 0xffffffffff127807 */ /* 0x000fe40004000000 */
[----:B------:R-:W-:Y:S02]  /*1bf0*/  LOP3.LUT R20, R20, R21, RZ, 0xc0, !PT ;  /* 0x0000001514147212 */ /* 0x000fe400078ec0ff */
[----:B------:R-:W-:-:S02]  /*1c00*/  IADD3 R18, PT, PT, -R18, RZ, RZ ;  /* 0x000000ff12127210 */ /* 0x000fc40007ffe1ff */
[-C--:B------:R-:W-:Y:S02]  /*1c10*/  SHF.R.U32.HI R20, RZ, R13.reuse, R20 ;  /* 0x0000000dff147219 */ /* 0x080fe40000011614 */
[--C-:B------:R-:W-:Y:S02]  /*1c20*/  LOP3.LUT P1, RZ, R18, R13, R21.reuse, 0xf8, !PT ;  /* 0x0000000d12ff7212 */ /* 0x100fe4000782f815 */
[C---:B------:R-:W-:Y:S02]  /*1c30*/  LOP3.LUT P0, RZ, R20.reuse, 0x1, RZ, 0xc0, !PT ;  /* 0x0000000114ff7812 */ /* 0x040fe4000780c0ff */
[----:B------:R-:W-:Y:S02]  /*1c40*/  LOP3.LUT P2, RZ, R20, 0x2, RZ, 0xc0, !PT ;  /* 0x0000000214ff7812 */ /* 0x000fe4000784c0ff */
[----:B------:R-:W-:Y:S02]  /*1c50*/  SHF.R.U32.HI R21, RZ, R12, R21 ;  /* 0x0000000cff157219 */ /* 0x000fe40000011615 */
[----:B------:R-:W-:-:S02]  /*1c60*/  PLOP3.LUT P0, PT, P0, P1, P2, 0xe0, 0x0 ;  /* 0x000000000000781c */ /* 0x000fc40000703c20 */
[----:B------:R-:W-:Y:S02]  /*1c70*/  LOP3.LUT P1, RZ, R0, 0x7fffff, RZ, 0xc0, !PT ;  /* 0x007fffff00ff7812 */ /* 0x000fe4000782c0ff */
[----:B------:R-:W-:-:S05]  /*1c80*/  SEL R13, RZ, 0x1, !P0 ;  /* 0x00000001ff0d7807 */ /* 0x000fca0004000000 */
[----:B------:R-:W-:-:S05]  /*1c90*/  IMAD.MOV R13, RZ, RZ, -R13 ;  /* 0x000000ffff0d7224 */ /* 0x000fca00078e0a0d */
[----:B------:R-:W-:-:S13]  /*1ca0*/  ISETP.GE.AND P0, PT, R13, RZ, PT ;  /* 0x000000ff0d00720c */ /* 0x000fda0003f06270 */
[----:B------:R-:W-:-:S05]  /*1cb0*/  @!P0 IADD3 R21, PT, PT, R21, 0x1, RZ ;  /* 0x0000000115158810 */ /* 0x000fca0007ffe0ff */
[----:B------:R-:W-:-:S05]  /*1cc0*/  @!P1 IMAD.SHL.U32 R21, R21, 0x2, RZ ;  /* 0x0000000215159824 */ /* 0x000fca00078e00ff */
[----:B------:R-:W-:Y:S01]  /*1cd0*/  LOP3.LUT R21, R21, 0x80000000, R0, 0xf8, !PT ;  /* 0x8000000015157812 */ /* 0x000fe200078ef800 */
[----:B------:R-:W-:Y:S06]  /*1ce0*/  BRA `(.L_x_39) ;  /* 0x0000000000047947 */ /* 0x000fec0003800000 */
.L_x_40:
[----:B------:R2:W3:Y:S02]  /*1cf0*/  MUFU.RCP R21, R0 ;  /* 0x0000000000157308 */ /* 0x0004e40000001000 */
.L_x_39:
[----:B------:R-:W-:Y:S01]  /*1d00*/  HFMA2 R13, -RZ, RZ, 0, 0 ;  /* 0x00000000ff0d7431 */ /* 0x000fe200000001ff */
[----:B------:R-:W-:-:S04]  /*1d10*/  MOV R12, R2 ;  /* 0x00000002000c7202 */ /* 0x000fc80000000f00 */
[----:B0123--:R-:W-:Y:S05]  /*1d20*/  RET.REL.NODEC R12 `(_Z22graded_dropout_fwd_bwdPfiiiiii) ;  /* 0xffffffe00cb47950 */ /* 0x00ffea0003c3ffff */
.L_x_41:
[----:B------:R-:W-:-:S00]  /*1d30*/  BRA `(.L_x_41) ;  /* 0xfffffffc00fc7947 */ /* 0x000fc0000383ffff */
[----:B------:R-:W-:-:S00]  /*1d40*/  NOP ;  /* 0x0000000000007918 */ /* 0x000fc00000000000 */
        /* <DEDUP_REMOVED lines=11> */
.L_x_43:


//--------------------- .nv.shared.reserved.0     --------------------------
	.section	.nv.shared.reserved.0,"aw",@nobits
	.weak		__nv_reservedSMEM_offset_0_alias
	.size		__nv_reservedSMEM_offset_0_alias, 0, 64
	.other		__nv_reservedSMEM_offset_0_alias,@"STO_CUDA_RESERVED_SHARED STV_DEFAULT"
__nv_reservedSMEM_offset_0_alias:
	.zero		0
	.zero		64


//--------------------- .nv.constant0._Z22graded_dropout_fwd_bwdPfiiiiii --------------------------
	.section	.nv.constant0._Z22graded_dropout_fwd_bwdPfiiiiii,"a",@progbits
	.sectionflags	@""
	.align	4
.nv.constant0._Z22graded_dropout_fwd_bwdPfiiiiii:
	.zero		928


//--------------------- SYMBOLS --------------------------

	.type		.nv.reservedSmem.offset0,@object
	.size		.nv.reservedSmem.offset0,0x4
